//
// Generated by NVIDIA NVVM Compiler
//
// Compiler Build ID: CL-36424714
// Cuda compilation tools, release 13.0, V13.0.88
// Based on NVVM 20.0.0
//

.version 9.0
.target sm_100
.address_size 64

	// .globl	_Z13matmul_kernelPKfS0_Pfj
.extern .shared .align 16 .b8 shared_arr[];

.visible .entry _Z13matmul_kernelPKfS0_Pfj(
	.param .u64 .ptr .align 1 _Z13matmul_kernelPKfS0_Pfj_param_0,
	.param .u64 .ptr .align 1 _Z13matmul_kernelPKfS0_Pfj_param_1,
	.param .u64 .ptr .align 1 _Z13matmul_kernelPKfS0_Pfj_param_2,
	.param .u32 _Z13matmul_kernelPKfS0_Pfj_param_3
)
{
	.reg .pred 	%p<17>;
	.reg .b32 	%r<106>;
	.reg .b32 	%f<79>;
	.reg .b64 	%rd<13>;

	ld.param.u64 	%rd3, [_Z13matmul_kernelPKfS0_Pfj_param_0];
	ld.param.u64 	%rd4, [_Z13matmul_kernelPKfS0_Pfj_param_1];
	ld.param.u64 	%rd5, [_Z13matmul_kernelPKfS0_Pfj_param_2];
	ld.param.u32 	%r42, [_Z13matmul_kernelPKfS0_Pfj_param_3];
	mov.u32 	%r1, %ntid.x;
	mov.u32 	%r43, %ctaid.x;
	mov.u32 	%r2, %ctaid.y;
	mov.u32 	%r3, %tid.x;
	mov.u32 	%r4, %tid.y;
	mul.lo.s32 	%r5, %r2, %r1;
	mul.lo.s32 	%r99, %r42, %r5;
	add.s32 	%r44, %r42, %r99;
	add.s32 	%r7, %r44, -1;
	mul.lo.s32 	%r98, %r43, %r1;
	mul.lo.s32 	%r9, %r42, %r1;
	add.s32 	%r10, %r98, %r3;
	setp.gt.s32 	%p1, %r99, %r7;
	mov.f32 	%f77, 0f00000000;
	@%p1 bra 	$L__BB0_18;
	mul.lo.s32 	%r45, %r1, %r1;
	shl.b32 	%r46, %r45, 2;
	mov.u32 	%r47, shared_arr;
	add.s32 	%r11, %r47, %r46;
	mul.lo.s32 	%r12, %r42, %r4;
	mul.lo.s32 	%r13, %r1, %r4;
	add.s32 	%r48, %r13, %r3;
	shl.b32 	%r49, %r48, 2;
	add.s32 	%r14, %r47, %r49;
	add.s32 	%r15, %r11, %r49;
	and.b32  	%r16, %r1, 7;
	add.s32 	%r17, %r16, -1;
	and.b32  	%r18, %r1, 2040;
	and.b32  	%r19, %r1, 1;
	and.b32  	%r50, %r1, -8;
	neg.s32 	%r20, %r50;
	shl.b32 	%r51, %r3, 2;
	add.s32 	%r52, %r46, %r51;
	add.s32 	%r21, %r47, %r52;
	shl.b32 	%r22, %r1, 5;
	shl.b32 	%r53, %r13, 2;
	add.s32 	%r54, %r53, %r47;
	add.s32 	%r23, %r54, 16;
	shl.b32 	%r24, %r1, 2;
	div.u32 	%r55, %r99, %r42;
	add.s32 	%r25, %r55, %r4;
	cvta.to.global.u64 	%rd1, %rd3;
	cvta.to.global.u64 	%rd2, %rd4;
	mov.f32 	%f77, 0f00000000;
$L__BB0_2:
	setp.ge.u32 	%p2, %r25, %r42;
	add.s32 	%r28, %r99, %r3;
	setp.gt.s32 	%p3, %r28, %r7;
	mov.f32 	%f68, 0f00000000;
	or.pred  	%p4, %p2, %p3;
	@%p4 bra 	$L__BB0_4;
	add.s32 	%r57, %r28, %r12;
	mul.wide.u32 	%rd6, %r57, 4;
	add.s64 	%rd7, %rd1, %rd6;
	ld.global.f32 	%f68, [%rd7];
$L__BB0_4:
	setp.ge.u32 	%p6, %r10, %r42;
	st.shared.f32 	[%r14], %f68;
	mov.f32 	%f69, 0f00000000;
	or.pred  	%p7, %p6, %p3;
	@%p7 bra 	$L__BB0_6;
	add.s32 	%r58, %r12, %r3;
	add.s32 	%r59, %r58, %r98;
	mul.wide.u32 	%rd8, %r59, 4;
	add.s64 	%rd9, %rd2, %rd8;
	ld.global.f32 	%f69, [%rd9];
$L__BB0_6:
	setp.lt.u32 	%p8, %r1, 8;
	st.shared.f32 	[%r15], %f69;
	bar.sync 	0;
	mov.b32 	%r104, 0;
	@%p8 bra 	$L__BB0_9;
	mov.u32 	%r100, %r23;
	mov.u32 	%r101, %r21;
	mov.u32 	%r102, %r20;
$L__BB0_8:
	.pragma "nounroll";
	ld.shared.f32 	%f24, [%r100+-16];
	ld.shared.f32 	%f25, [%r101];
	fma.rn.f32 	%f26, %f24, %f25, %f77;
	ld.shared.f32 	%f27, [%r100+-12];
	add.s32 	%r61, %r101, %r24;
	ld.shared.f32 	%f28, [%r61];
	fma.rn.f32 	%f29, %f27, %f28, %f26;
	ld.shared.f32 	%f30, [%r100+-8];
	add.s32 	%r62, %r61, %r24;
	ld.shared.f32 	%f31, [%r62];
	fma.rn.f32 	%f32, %f30, %f31, %f29;
	ld.shared.f32 	%f33, [%r100+-4];
	add.s32 	%r63, %r62, %r24;
	ld.shared.f32 	%f34, [%r63];
	fma.rn.f32 	%f35, %f33, %f34, %f32;
	ld.shared.f32 	%f36, [%r100];
	add.s32 	%r64, %r63, %r24;
	ld.shared.f32 	%f37, [%r64];
	fma.rn.f32 	%f38, %f36, %f37, %f35;
	ld.shared.f32 	%f39, [%r100+4];
	add.s32 	%r65, %r64, %r24;
	ld.shared.f32 	%f40, [%r65];
	fma.rn.f32 	%f41, %f39, %f40, %f38;
	ld.shared.f32 	%f42, [%r100+8];
	add.s32 	%r66, %r65, %r24;
	ld.shared.f32 	%f43, [%r66];
	fma.rn.f32 	%f44, %f42, %f43, %f41;
	ld.shared.f32 	%f45, [%r100+12];
	add.s32 	%r67, %r66, %r24;
	ld.shared.f32 	%f46, [%r67];
	fma.rn.f32 	%f77, %f45, %f46, %f44;
	add.s32 	%r102, %r102, 8;
	add.s32 	%r101, %r101, %r22;
	add.s32 	%r100, %r100, 32;
	setp.ne.s32 	%p9, %r102, 0;
	mov.u32 	%r104, %r18;
	@%p9 bra 	$L__BB0_8;
$L__BB0_9:
	setp.eq.s32 	%p10, %r16, 0;
	@%p10 bra 	$L__BB0_17;
	setp.lt.u32 	%p11, %r17, 3;
	@%p11 bra 	$L__BB0_12;
	add.s32 	%r68, %r104, %r13;
	shl.b32 	%r69, %r68, 2;
	mov.u32 	%r70, shared_arr;
	add.s32 	%r71, %r70, %r69;
	ld.shared.f32 	%f48, [%r71];
	mad.lo.s32 	%r72, %r104, %r1, %r3;
	shl.b32 	%r73, %r72, 2;
	add.s32 	%r74, %r11, %r73;
	ld.shared.f32 	%f49, [%r74];
	fma.rn.f32 	%f50, %f48, %f49, %f77;
	ld.shared.f32 	%f51, [%r71+4];
	add.s32 	%r75, %r74, %r24;
	ld.shared.f32 	%f52, [%r75];
	fma.rn.f32 	%f53, %f51, %f52, %f50;
	ld.shared.f32 	%f54, [%r71+8];
	add.s32 	%r76, %r75, %r24;
	ld.shared.f32 	%f55, [%r76];
	fma.rn.f32 	%f56, %f54, %f55, %f53;
	ld.shared.f32 	%f57, [%r71+12];
	add.s32 	%r77, %r76, %r24;
	ld.shared.f32 	%f58, [%r77];
	fma.rn.f32 	%f77, %f57, %f58, %f56;
	add.s32 	%r104, %r104, 4;
$L__BB0_12:
	and.b32  	%r78, %r1, 3;
	setp.eq.s32 	%p12, %r78, 0;
	@%p12 bra 	$L__BB0_17;
	setp.eq.s32 	%p13, %r78, 1;
	@%p13 bra 	$L__BB0_15;
	add.s32 	%r79, %r104, %r13;
	shl.b32 	%r80, %r79, 2;
	mov.u32 	%r81, shared_arr;
	add.s32 	%r82, %r81, %r80;
	ld.shared.f32 	%f60, [%r82];
	mad.lo.s32 	%r83, %r104, %r1, %r3;
	shl.b32 	%r84, %r83, 2;
	add.s32 	%r85, %r11, %r84;
	ld.shared.f32 	%f61, [%r85];
	fma.rn.f32 	%f62, %f60, %f61, %f77;
	ld.shared.f32 	%f63, [%r82+4];
	add.s32 	%r86, %r85, %r24;
	ld.shared.f32 	%f64, [%r86];
	fma.rn.f32 	%f77, %f63, %f64, %f62;
	add.s32 	%r104, %r104, 2;
$L__BB0_15:
	setp.eq.s32 	%p14, %r19, 0;
	@%p14 bra 	$L__BB0_17;
	add.s32 	%r87, %r104, %r13;
	shl.b32 	%r88, %r87, 2;
	mov.u32 	%r89, shared_arr;
	add.s32 	%r90, %r89, %r88;
	ld.shared.f32 	%f65, [%r90];
	mad.lo.s32 	%r91, %r104, %r1, %r3;
	shl.b32 	%r92, %r91, 2;
	add.s32 	%r93, %r11, %r92;
	ld.shared.f32 	%f66, [%r93];
	fma.rn.f32 	%f77, %f65, %f66, %f77;
$L__BB0_17:
	bar.sync 	0;
	add.s32 	%r99, %r99, %r1;
	add.s32 	%r98, %r98, %r9;
	setp.le.s32 	%p15, %r99, %r7;
	@%p15 bra 	$L__BB0_2;
$L__BB0_18:
	add.s32 	%r94, %r5, %r4;
	max.u32 	%r95, %r94, %r10;
	setp.ge.u32 	%p16, %r95, %r42;
	@%p16 bra 	$L__BB0_20;
	mad.lo.s32 	%r96, %r42, %r4, %r10;
	mad.lo.s32 	%r97, %r9, %r2, %r96;
	cvta.to.global.u64 	%rd10, %rd5;
	mul.wide.u32 	%rd11, %r97, 4;
	add.s64 	%rd12, %rd10, %rd11;
	st.global.f32 	[%rd12], %f77;
$L__BB0_20:
	ret;

}


// ===== COMPILED SASS (sm_100) =====

	.target	sm_100

	.elftype	@"ET_EXEC"


//--------------------- .note.nv.tkinfo           --------------------------
	.section	.note.nv.tkinfo,"",@"SHT_NOTE"
	.sectionflags	@"SHF_NOTE_NV_TKINFO"
	.tkinfo
        /*0018*/ 	.word	0x00000002
        /*0030*/ 	.string	""
        /*0030*/ 	.string	"ptxas"
        /*0030*/ 	.string	"Cuda compilation tools, release 13.0, V13.0.88"
        /*0030*/ 	.string	"Build cuda_13.0.r13.0/compiler.36424714_0"
        /*0030*/ 	.string	"-arch sm_100 -m 64 "



//--------------------- .note.nv.cuinfo           --------------------------
	.section	.note.nv.cuinfo,"",@"SHT_NOTE"
	.sectionflags	@"SHF_NOTE_NV_CUINFO"
        /*0018*/ 	.short	0x0002
        /*001a*/ 	.short	0x0064
        /*001c*/ 	.short	0x0082
	.zero		2


//--------------------- .nv.info                  --------------------------
	.section	.nv.info,"",@"SHT_CUDA_INFO"
	.align	4


	//----- nvinfo : EIATTR_REGCOUNT
	.align		4
        /*0000*/ 	.byte	0x04, 0x2f
        /*0002*/ 	.short	(.L_1 - .L_0)
	.align		4
.L_0:
        /*0004*/ 	.word	index@(_Z13matmul_kernelPKfS0_Pfj)
        /*0008*/ 	.word	0x00000020


	//----- nvinfo : EIATTR_FRAME_SIZE
	.align		4
.L_1:
        /*000c*/ 	.byte	0x04, 0x11
        /*000e*/ 	.short	(.L_3 - .L_2)
	.align		4
.L_2:
        /*0010*/ 	.word	index@(_Z13matmul_kernelPKfS0_Pfj)
        /*0014*/ 	.word	0x00000000


	//----- nvinfo : EIATTR_MIN_STACK_SIZE
	.align		4
.L_3:
        /*0018*/ 	.byte	0x04, 0x12
        /*001a*/ 	.short	(.L_5 - .L_4)
	.align		4
.L_4:
        /*001c*/ 	.word	index@(_Z13matmul_kernelPKfS0_Pfj)
        /*0020*/ 	.word	0x00000000
.L_5:


//--------------------- .nv.compat                --------------------------
	.section	.nv.compat,"",@"SHT_CUDA_COMPAT_INFO"
	.align	4
        /*0000*/ 	.byte	0x02, 0x09, 0x00, 0x00, 0x02, 0x02, 0x01, 0x00, 0x02, 0x05, 0x05, 0x00, 0x03, 0x07, 0x01, 0x01
        /*0010*/ 	.byte	0x02, 0x03, 0x00, 0x00, 0x02, 0x06, 0x01, 0x00, 0x04, 0x0b, 0x08, 0x00, 0x09, 0x00, 0x00, 0x00
        /*0020*/ 	.byte	0x00, 0x00, 0x00, 0x00


//--------------------- .nv.info._Z13matmul_kernelPKfS0_Pfj --------------------------
	.section	.nv.info._Z13matmul_kernelPKfS0_Pfj,"",@"SHT_CUDA_INFO"
	.sectionflags	@""
	.align	4


	//----- nvinfo : EIATTR_CUDA_API_VERSION
	.align		4
        /*0000*/ 	.byte	0x04, 0x37
        /*0002*/ 	.short	(.L_7 - .L_6)
.L_6:
        /*0004*/ 	.word	0x00000082


	//----- nvinfo : EIATTR_KPARAM_INFO
	.align		4
.L_7:
        /*0008*/ 	.byte	0x04, 0x17
        /*000a*/ 	.short	(.L_9 - .L_8)
.L_8:
        /*000c*/ 	.word	0x00000000
        /*0010*/ 	.short	0x0003
        /*0012*/ 	.short	0x0018
        /*0014*/ 	.byte	0x00, 0xf0, 0x11, 0x00


	//----- nvinfo : EIATTR_KPARAM_INFO
	.align		4
.L_9:
        /*0018*/ 	.byte	0x04, 0x17
        /*001a*/ 	.short	(.L_11 - .L_10)
.L_10:
        /*001c*/ 	.word	0x00000000
        /*0020*/ 	.short	0x0002
        /*0022*/ 	.short	0x0010
        /*0024*/ 	.byte	0x00, 0xf5, 0x21, 0x00


	//----- nvinfo : EIATTR_KPARAM_INFO
	.align		4
.L_11:
        /*0028*/ 	.byte	0x04, 0x17
        /*002a*/ 	.short	(.L_13 - .L_12)
.L_12:
        /*002c*/ 	.word	0x00000000
        /*0030*/ 	.short	0x0001
        /*0032*/ 	.short	0x0008
        /*0034*/ 	.byte	0x00, 0xf5, 0x21, 0x00


	//----- nvinfo : EIATTR_KPARAM_INFO
	.align		4
.L_13:
        /*0038*/ 	.byte	0x04, 0x17
        /*003a*/ 	.short	(.L_15 - .L_14)
.L_14:
        /*003c*/ 	.word	0x00000000
        /*0040*/ 	.short	0x0000
        /*0042*/ 	.short	0x0000
        /*0044*/ 	.byte	0x00, 0xf5, 0x21, 0x00


	//----- nvinfo : EIATTR_SPARSE_MMA_MASK
	.align		4
.L_15:
        /*0048*/ 	.byte	0x03, 0x50
        /*004a*/ 	.short	0x0000


	//----- nvinfo : EIATTR_MAXREG_COUNT
	.align		4
        /*004c*/ 	.byte	0x03, 0x1b
        /*004e*/ 	.short	0x00ff


	//----- nvinfo : EIATTR_NUM_BARRIERS
	.align		4
        /*0050*/ 	.byte	0x02, 0x4c
        /*0052*/ 	.byte	0x01
	.zero		1


	//----- nvinfo : EIATTR_MERCURY_ISA_VERSION
	.align		4
        /*0054*/ 	.byte	0x03, 0x5f
        /*0056*/ 	.short	0x0101


	//----- nvinfo : EIATTR_VRC_CTA_INIT_COUNT
	.align		4
        /*0058*/ 	.byte	0x02, 0x4a
	.zero		1
	.zero		1


	//----- nvinfo : EIATTR_EXIT_INSTR_OFFSETS
	.align		4
        /*005c*/ 	.byte	0x04, 0x1c
        /*005e*/ 	.short	(.L_17 - .L_16)


	//   ....[0]....
.L_16:
        /*0060*/ 	.word	0x00000b80


	//   ....[1]....
        /*0064*/ 	.word	0x00000be0


	//----- nvinfo : EIATTR_CBANK_PARAM_SIZE
	.align		4
.L_17:
        /*0068*/ 	.byte	0x03, 0x19
        /*006a*/ 	.short	0x001c


	//----- nvinfo : EIATTR_PARAM_CBANK
	.align		4
        /*006c*/ 	.byte	0x04, 0x0a
        /*006e*/ 	.short	(.L_19 - .L_18)
	.align		4
.L_18:
        /*0070*/ 	.word	index@(.nv.constant0._Z13matmul_kernelPKfS0_Pfj)
        /*0074*/ 	.short	0x0380
        /*0076*/ 	.short	0x001c


	//----- nvinfo : EIATTR_SW_WAR
	.align		4
.L_19:
        /*0078*/ 	.byte	0x04, 0x36
        /*007a*/ 	.short	(.L_21 - .L_20)
.L_20:
        /*007c*/ 	.word	0x00000008
.L_21:


//--------------------- .nv.callgraph             --------------------------
	.section	.nv.callgraph,"",@"SHT_CUDA_CALLGRAPH"
	.align	4
	.sectionentsize	8
	.align		4
        /*0000*/ 	.word	0x00000000
	.align		4
        /*0004*/ 	.word	0xffffffff
	.align		4
        /*0008*/ 	.word	0x00000000
	.align		4
        /*000c*/ 	.word	0xfffffffe
	.align		4
        /*0010*/ 	.word	0x00000000
	.align		4
        /*0014*/ 	.word	0xfffffffd
	.align		4
        /*0018*/ 	.word	0x00000000
	.align		4
        /*001c*/ 	.word	0xfffffffc


//--------------------- .text._Z13matmul_kernelPKfS0_Pfj --------------------------
	.section	.text._Z13matmul_kernelPKfS0_Pfj,"ax",@progbits
	.align	128
        .global         _Z13matmul_kernelPKfS0_Pfj
        .type           _Z13matmul_kernelPKfS0_Pfj,@function
        .size           _Z13matmul_kernelPKfS0_Pfj,(.L_x_8 - _Z13matmul_kernelPKfS0_Pfj)
        .other          _Z13matmul_kernelPKfS0_Pfj,@"STO_CUDA_ENTRY STV_DEFAULT"
_Z13matmul_kernelPKfS0_Pfj:
.text._Z13matmul_kernelPKfS0_Pfj:
[----:B------:R-:W-:Y:S08]  /*0000*/  LDC R1, c[0x0][0x37c] ;  /* 0x0000df00ff017b82 */ /* 0x000ff00000000800 */
[----:B------:R-:W0:Y:S01]  /*0010*/  S2UR UR8, SR_CTAID.Y ;  /* 0x00000000000879c3 */ /* 0x000e220000002600 */
[----:B------:R-:W1:Y:S01]  /*0020*/  LDCU UR9, c[0x0][0x398] ;  /* 0x00007300ff0977ac */ /* 0x000e620008000800 */
[----:B------:R-:W2:Y:S01]  /*0030*/  S2R R22, SR_TID.X ;  /* 0x0000000000167919 */ /* 0x000ea20000002100 */
[----:B------:R-:W-:Y:S01]  /*0040*/  HFMA2 R18, -RZ, RZ, 0, 0 ;  /* 0x00000000ff127431 */ /* 0x000fe200000001ff */
[----:B------:R-:W3:Y:S01]  /*0050*/  LDCU.64 UR6, c[0x0][0x358] ;  /* 0x00006b00ff0677ac */ /* 0x000ee20008000a00 */
[----:B------:R-:W4:Y:S03]  /*0060*/  S2R R21, SR_TID.Y ;  /* 0x0000000000157919 */ /* 0x000f260000002200 */
[----:B------:R-:W0:Y:S08]  /*0070*/  LDC R23, c[0x0][0x360] ;  /* 0x0000d800ff177b82 */ /* 0x000e300000000800 */
[----:B------:R-:W5:Y:S01]  /*0080*/  S2UR UR4, SR_CTAID.X ;  /* 0x00000000000479c3 */ /* 0x000f620000002500 */
[----:B0-----:R-:W-:-:S02]  /*0090*/  IMAD R19, R23, UR8, RZ ;  /* 0x0000000817137c24 */ /* 0x001fc4000f8e02ff */
[----:B-1----:R-:W-:Y:S02]  /*00a0*/  IMAD R17, R23, UR9, RZ ;  /* 0x0000000917117c24 */ /* 0x002fe4000f8e02ff */
[----:B------:R-:W-:Y:S02]  /*00b0*/  IMAD R15, R19, UR9, RZ ;  /* 0x00000009130f7c24 */ /* 0x000fe4000f8e02ff */
[----:B-----5:R-:W-:-:S03]  /*00c0*/  IMAD R14, R23, UR4, RZ ;  /* 0x00000004170e7c24 */ /* 0x020fc6000f8e02ff */
[----:B------:R-:W-:Y:S01]  /*00d0*/  IADD3 R20, PT, PT, R15, UR9, RZ ;  /* 0x000000090f147c10 */ /* 0x000fe2000fffe0ff */
[----:B--2---:R-:W-:-:S04]  /*00e0*/  IMAD.IADD R16, R14, 0x1, R22 ;  /* 0x000000010e107824 */ /* 0x004fc800078e0216 */
[----:B------:R-:W-:-:S05]  /*00f0*/  VIADD R20, R20, 0xffffffff ;  /* 0xffffffff14147836 */ /* 0x000fca0000000000 */
[----:B------:R-:W-:-:S13]  /*0100*/  ISETP.GT.AND P0, PT, R15, R20, PT ;  /* 0x000000140f00720c */ /* 0x000fda0003f04270 */
[----:B---34-:R-:W-:Y:S05]  /*0110*/  @P0 BRA `(.L_x_0) ;  /* 0x0000000800900947 */ /* 0x018fea0003800000 */
[----:B------:R-:W0:Y:S01]  /*0120*/  I2F.U32.RP R4, UR9 ;  /* 0x0000000900047d06 */ /* 0x000e220008209000 */
[----:B------:R-:W1:Y:S01]  /*0130*/  S2UR UR5, SR_CgaCtaId ;  /* 0x00000000000579c3 */ /* 0x000e620000008800 */
[C---:B------:R-:W-:Y:S01]  /*0140*/  LOP3.LUT R24, R23.reuse, 0x7, RZ, 0xc0, !PT ;  /* 0x0000000717187812 */ /* 0x040fe200078ec0ff */
[----:B------:R-:W-:Y:S01]  /*0150*/  UMOV UR4, 0x400 ;  /* 0x0000040000047882 */ /* 0x000fe20000000000 */
[----:B------:R-:W-:Y:S01]  /*0160*/  ISETP.NE.U32.AND P3, PT, RZ, UR9, PT ;  /* 0x00000009ff007c0c */ /* 0x000fe2000bf65070 */
[C---:B------:R-:W-:Y:S01]  /*0170*/  IMAD R13, R23.reuse, R21, RZ ;  /* 0x00000015170d7224 */ /* 0x040fe200078e02ff */
[C---:B------:R-:W-:Y:S02]  /*0180*/  LOP3.LUT R11, R23.reuse, 0xfffffff8, RZ, 0xc0, !PT ;  /* 0xfffffff8170b7812 */ /* 0x040fe400078ec0ff */
[----:B------:R-:W-:Y:S02]  /*0190*/  LOP3.LUT R12, R23, 0x7f8, RZ, 0xc0, !PT ;  /* 0x000007f8170c7812 */ /* 0x000fe400078ec0ff */
[----:B------:R-:W-:Y:S01]  /*01a0*/  MOV R18, RZ ;  /* 0x000000ff00127202 */ /* 0x000fe20000000f00 */
[----:B------:R-:W-:Y:S01]  /*01b0*/  IMAD.MOV R11, RZ, RZ, -R11 ;  /* 0x000000ffff0b7224 */ /* 0x000fe200078e0a0b */
[----:B0-----:R-:W0:Y:S01]  /*01c0*/  MUFU.RCP R4, R4 ;  /* 0x0000000400047308 */ /* 0x001e220000001000 */
[----:B-1----:R-:W-:Y:S01]  /*01d0*/  ULEA UR4, UR5, UR4, 0x18 ;  /* 0x0000000405047291 */ /* 0x002fe2000f8ec0ff */
[----:B0-----:R-:W-:-:S06]  /*01e0*/  IADD3 R2, PT, PT, R4, 0xffffffe, RZ ;  /* 0x0ffffffe04027810 */ /* 0x001fcc0007ffe0ff */
[----:B------:R0:W1:Y:S02]  /*01f0*/  F2I.FTZ.U32.TRUNC.NTZ R3, R2 ;  /* 0x0000000200037305 */ /* 0x000064000021f000 */
[----:B0-----:R-:W-:Y:S01]  /*0200*/  MOV R2, RZ ;  /* 0x000000ff00027202 */ /* 0x001fe20000000f00 */
[----:B-1----:R-:W-:-:S04]  /*0210*/  IMAD.MOV R5, RZ, RZ, -R3 ;  /* 0x000000ffff057224 */ /* 0x002fc800078e0a03 */
[----:B------:R-:W-:-:S04]  /*0220*/  IMAD R5, R5, UR9, RZ ;  /* 0x0000000905057c24 */ /* 0x000fc8000f8e02ff */
[----:B------:R-:W-:Y:S01]  /*0230*/  IMAD.HI.U32 R0, R3, R5, R2 ;  /* 0x0000000503007227 */ /* 0x000fe200078e0002 */
[----:B------:R-:W-:Y:S02]  /*0240*/  IADD3 R2, PT, PT, R24, -0x1, RZ ;  /* 0xffffffff18027810 */ /* 0x000fe40007ffe0ff */
[----:B------:R-:W-:Y:S02]  /*0250*/  IADD3 R5, PT, PT, R13, R22, RZ ;  /* 0x000000160d057210 */ /* 0x000fe40007ffe0ff */
[----:B------:R-:W-:Y:S01]  /*0260*/  ISETP.GE.U32.AND P1, PT, R2, 0x3, PT ;  /* 0x000000030200780c */ /* 0x000fe20003f26070 */
[----:B------:R-:W-:Y:S01]  /*0270*/  IMAD.HI.U32 R0, R0, R15, RZ ;  /* 0x0000000f00007227 */ /* 0x000fe200078e00ff */
[----:B------:R-:W-:-:S03]  /*0280*/  LEA R9, R5, UR4, 0x2 ;  /* 0x0000000405097c11 */ /* 0x000fc6000f8e10ff */
[----:B------:R-:W-:Y:S02]  /*0290*/  IMAD.MOV R6, RZ, RZ, -R0 ;  /* 0x000000ffff067224 */ /* 0x000fe400078e0a00 */
[----:B------:R-:W-:Y:S02]  /*02a0*/  IMAD R2, R23, R23, RZ ;  /* 0x0000001717027224 */ /* 0x000fe400078e02ff */
[----:B------:R-:W-:Y:S01]  /*02b0*/  IMAD R3, R6, UR9, R15 ;  /* 0x0000000906037c24 */ /* 0x000fe2000f8e020f */
[----:B------:R-:W-:-:S04]  /*02c0*/  LEA R6, R13, UR4, 0x2 ;  /* 0x000000040d067c11 */ /* 0x000fc8000f8e10ff */
[----:B------:R-:W-:Y:S02]  /*02d0*/  ISETP.GE.U32.AND P0, PT, R3, UR9, PT ;  /* 0x0000000903007c0c */ /* 0x000fe4000bf06070 */
[----:B------:R-:W-:-:S11]  /*02e0*/  IADD3 R6, PT, PT, R6, 0x10, RZ ;  /* 0x0000001006067810 */ /* 0x000fd60007ffe0ff */
[----:B------:R-:W-:Y:S01]  /*02f0*/  @P0 VIADD R3, R3, -UR9 ;  /* 0x8000000903030c36 */ /* 0x000fe20008000000 */
[----:B------:R-:W-:-:S04]  /*0300*/  @P0 IADD3 R0, PT, PT, R0, 0x1, RZ ;  /* 0x0000000100000810 */ /* 0x000fc80007ffe0ff */
[----:B------:R-:W-:Y:S01]  /*0310*/  ISETP.GE.U32.AND P2, PT, R3, UR9, PT ;  /* 0x0000000903007c0c */ /* 0x000fe2000bf46070 */
[----:B------:R-:W-:-:S04]  /*0320*/  IMAD.SHL.U32 R3, R2, 0x4, RZ ;  /* 0x0000000402037824 */ /* 0x000fc800078e00ff */
[----:B------:R-:W-:Y:S02]  /*0330*/  VIADD R10, R3, UR4 ;  /* 0x00000004030a7c36 */ /* 0x000fe40008000000 */
[----:B------:R-:W-:-:S03]  /*0340*/  IMAD R7, R22, 0x4, R3 ;  /* 0x0000000416077824 */ /* 0x000fc600078e0203 */
[----:B------:R-:W-:Y:S01]  /*0350*/  LEA R8, R5, R10, 0x2 ;  /* 0x0000000a05087211 */ /* 0x000fe200078e10ff */
[----:B------:R-:W-:Y:S02]  /*0360*/  VIADD R7, R7, UR4 ;  /* 0x0000000407077c36 */ /* 0x000fe40008000000 */
[----:B------:R-:W-:Y:S02]  /*0370*/  @P2 IADD3 R0, PT, PT, R0, 0x1, RZ ;  /* 0x0000000100002810 */ /* 0x000fe40007ffe0ff */
[----:B------:R-:W-:-:S05]  /*0380*/  @!P3 LOP3.LUT R0, RZ, UR9, RZ, 0x33, !PT ;  /* 0x00000009ff00bc12 */ /* 0x000fca000f8e33ff */
[----:B------:R-:W-:-:S07]  /*0390*/  IMAD.IADD R0, R0, 0x1, R21 ;  /* 0x0000000100007824 */ /* 0x000fce00078e0215 */
.L_x_6:
[----:B0-----:R-:W0:Y:S01]  /*03a0*/  LDCU UR9, c[0x0][0x398] ;  /* 0x00007300ff0977ac */ /* 0x001e220008000800 */
[----:B------:R-:W-:Y:S02]  /*03b0*/  IADD3 R25, PT, PT, R22, R15, RZ ;  /* 0x0000000f16197210 */ /* 0x000fe40007ffe0ff */
[----:B------:R-:W-:Y:S02]  /*03c0*/  MOV R28, RZ ;  /* 0x000000ff001c7202 */ /* 0x000fe40000000f00 */
[----:B------:R-:W-:-:S04]  /*03d0*/  ISETP.GT.AND P0, PT, R25, R20, PT ;  /* 0x000000141900720c */ /* 0x000fc80003f04270 */
[----:B0-----:R-:W-:Y:S02]  /*03e0*/  ISETP.GE.U32.OR P2, PT, R0, UR9, P0 ;  /* 0x0000000900007c0c */ /* 0x001fe40008746470 */
[----:B------:R-:W-:-:S11]  /*03f0*/  ISETP.GE.U32.OR P0, PT, R16, UR9, P0 ;  /* 0x0000000910007c0c */ /* 0x000fd60008706470 */
[----:B------:R-:W0:Y:S01]  /*0400*/  @!P2 LDC.64 R4, c[0x0][0x380] ;  /* 0x0000e000ff04ab82 */ /* 0x000e220000000a00 */
[C---:B------:R-:W-:Y:S02]  /*0410*/  @!P2 IMAD R25, R21.reuse, UR9, R25 ;  /* 0x000000091519ac24 */ /* 0x040fe4000f8e0219 */
[----:B------:R-:W-:-:S04]  /*0420*/  @!P0 IMAD R27, R21, UR9, R22 ;  /* 0x00000009151b8c24 */ /* 0x000fc8000f8e0216 */
[----:B------:R-:W-:Y:S01]  /*0430*/  @!P0 IMAD.IADD R27, R27, 0x1, R14 ;  /* 0x000000011b1b8824 */ /* 0x000fe200078e020e */
[----:B------:R-:W1:Y:S01]  /*0440*/  @!P0 LDC.64 R2, c[0x0][0x388] ;  /* 0x0000e200ff028b82 */ /* 0x000e620000000a00 */
[----:B0-----:R-:W-:-:S04]  /*0450*/  @!P2 IMAD.WIDE.U32 R4, R25, 0x4, R4 ;  /* 0x000000041904a825 */ /* 0x001fc800078e0004 */
[----:B------:R-:W-:Y:S01]  /*0460*/  IMAD.MOV.U32 R25, RZ, RZ, RZ ;  /* 0x000000ffff197224 */ /* 0x000fe200078e00ff */
[----:B------:R-:W2:Y:S01]  /*0470*/  @!P2 LDG.E R28, desc[UR6][R4.64] ;  /* 0x00000006041ca981 */ /* 0x000ea2000c1e1900 */
[----:B-1----:R-:W-:-:S05]  /*0480*/  @!P0 IMAD.WIDE.U32 R2, R27, 0x4, R2 ;  /* 0x000000041b028825 */ /* 0x002fca00078e0002 */
[----:B------:R-:W3:Y:S01]  /*0490*/  @!P0 LDG.E R25, desc[UR6][R2.64] ;  /* 0x0000000602198981 */ /* 0x000ee2000c1e1900 */
[----:B------:R-:W-:Y:S01]  /*04a0*/  ISETP.GE.U32.AND P0, PT, R23, 0x8, PT ;  /* 0x000000081700780c */ /* 0x000fe20003f06070 */
[----:B------:R-:W-:Y:S02]  /*04b0*/  HFMA2 R26, -RZ, RZ, 0, 0 ;  /* 0x00000000ff1a7431 */ /* 0x000fe400000001ff */
[----:B--2---:R0:W-:Y:S04]  /*04c0*/  STS [R9], R28 ;  /* 0x0000001c09007388 */ /* 0x0041e80000000800 */
[----:B---3--:R0:W-:Y:S01]  /*04d0*/  STS [R8], R25 ;  /* 0x0000001908007388 */ /* 0x0081e20000000800 */
[----:B------:R-:W-:Y:S06]  /*04e0*/  BAR.SYNC.DEFER_BLOCKING 0x0 ;  /* 0x0000000000007b1d */ /* 0x000fec0000010000 */
[----:B------:R-:W-:Y:S05]  /*04f0*/  @!P0 BRA `(.L_x_1) ;  /* 0x0000000000a08947 */ /* 0x000fea0003800000 */
[----:B------:R-:W-:Y:S01]  /*0500*/  IMAD.MOV.U32 R3, RZ, RZ, R6 ;  /* 0x000000ffff037224 */ /* 0x000fe200078e0006 */
[----:B------:R-:W-:Y:S01]  /*0510*/  MOV R2, R7 ;  /* 0x0000000700027202 */ /* 0x000fe20000000f00 */
[----:B------:R-:W-:-:S07]  /*0520*/  IMAD.MOV.U32 R4, RZ, RZ, R11 ;  /* 0x000000ffff047224 */ /* 0x000fce00078e000b */
.L_x_2:
[----:B------:R-:W-:Y:S01]  /*0530*/  LDS R5, [R3+-0x10] ;  /* 0xfffff00003057984 */ /* 0x000fe20000000800 */
[CC--:B------:R-:W-:Y:S01]  /*0540*/  LEA R26, R23.reuse, R2.reuse, 0x2 ;  /* 0x00000002171a7211 */ /* 0x0c0fe200078e10ff */
[----:B------:R-:W-:Y:S02]  /*0550*/  VIADD R4, R4, 0x8 ;  /* 0x0000000804047836 */ /* 0x000fe40000000000 */
[----:B0-----:R0:W1:Y:S02]  /*0560*/  LDS R25, [R2] ;  /* 0x0000000002197984 */ /* 0x0010640000000800 */
[C---:B------:R-:W-:Y:S01]  /*0570*/  IMAD R28, R23.reuse, 0x4, R26 ;  /* 0x00000004171c7824 */ /* 0x040fe200078e021a */
[----:B------:R-:W-:Y:S02]  /*0580*/  ISETP.NE.AND P0, PT, R4, RZ, PT ;  /* 0x000000ff0400720c */ /* 0x000fe40003f05270 */
[----:B0-----:R-:W-:Y:S01]  /*0590*/  LEA R2, R23, R2, 0x5 ;  /* 0x0000000217027211 */ /* 0x001fe200078e28ff */
[----:B-1----:R-:W-:-:S02]  /*05a0*/  FFMA R5, R5, R25, R18 ;  /* 0x0000001905057223 */ /* 0x002fc40000000012 */
[----:B------:R-:W-:Y:S04]  /*05b0*/  LDS R18, [R3+-0xc] ;  /* 0xfffff40003127984 */ /* 0x000fe80000000800 */
[----:B------:R-:W0:Y:S02]  /*05c0*/  LDS R25, [R26] ;  /* 0x000000001a197984 */ /* 0x000e240000000800 */
[----:B0-----:R-:W-:Y:S02]  /*05d0*/  FFMA R5, R18, R25, R5 ;  /* 0x0000001912057223 */ /* 0x001fe40000000005 */
[----:B------:R-:W-:Y:S04]  /*05e0*/  LDS R18, [R3+-0x8] ;  /* 0xfffff80003127984 */ /* 0x000fe80000000800 */
[----:B------:R-:W0:Y:S02]  /*05f0*/  LDS R25, [R28] ;  /* 0x000000001c197984 */ /* 0x000e240000000800 */
[----:B0-----:R-:W-:Y:S01]  /*0600*/  FFMA R5, R18, R25, R5 ;  /* 0x0000001912057223 */ /* 0x001fe20000000005 */
[C---:B------:R-:W-:Y:S01]  /*0610*/  LEA R25, R23.reuse, R28, 0x2 ;  /* 0x0000001c17197211 */ /* 0x040fe200078e10ff */
[----:B------:R-:W-:Y:S04]  /*0620*/  LDS R18, [R3+-0x4] ;  /* 0xfffffc0003127984 */ /* 0x000fe80000000800 */
[----:B------:R-:W0:Y:S02]  /*0630*/  LDS R27, [R25] ;  /* 0x00000000191b7984 */ /* 0x000e240000000800 */
[----:B0-----:R-:W-:Y:S01]  /*0640*/  FFMA R5, R18, R27, R5 ;  /* 0x0000001b12057223 */ /* 0x001fe20000000005 */
[C---:B------:R-:W-:Y:S01]  /*0650*/  LEA R27, R23.reuse, R25, 0x2 ;  /* 0x00000019171b7211 */ /* 0x040fe200078e10ff */
[----:B------:R-:W-:Y:S04]  /*0660*/  LDS R18, [R3] ;  /* 0x0000000003127984 */ /* 0x000fe80000000800 */
[----:B------:R-:W0:Y:S02]  /*0670*/  LDS R26, [R27] ;  /* 0x000000001b1a7984 */ /* 0x000e240000000800 */
[----:B0-----:R-:W-:Y:S01]  /*0680*/  FFMA R5, R18, R26, R5 ;  /* 0x0000001a12057223 */ /* 0x001fe20000000005 */
[C---:B------:R-:W-:Y:S01]  /*0690*/  IMAD R26, R23.reuse, 0x4, R27 ;  /* 0x00000004171a7824 */ /* 0x040fe200078e021b */
[----:B------:R-:W-:Y:S04]  /*06a0*/  LDS R18, [R3+0x4] ;  /* 0x0000040003127984 */ /* 0x000fe80000000800 */
[----:B------:R-:W0:Y:S02]  /*06b0*/  LDS R28, [R26] ;  /* 0x000000001a1c7984 */ /* 0x000e240000000800 */
[----:B0-----:R-:W-:Y:S01]  /*06c0*/  FFMA R5, R18, R28, R5 ;  /* 0x0000001c12057223 */ /* 0x001fe20000000005 */
[C---:B------:R-:W-:Y:S01]  /*06d0*/  LEA R28, R23.reuse, R26, 0x2 ;  /* 0x0000001a171c7211 */ /* 0x040fe200078e10ff */
[----:B------:R-:W-:Y:S03]  /*06e0*/  LDS R18, [R3+0x8] ;  /* 0x0000080003127984 */ /* 0x000fe60000000800 */
[----:B------:R-:W-:Y:S01]  /*06f0*/  LEA R29, R23, R28, 0x2 ;  /* 0x0000001c171d7211 */ /* 0x000fe200078e10ff */
[----:B------:R-:W0:Y:S05]  /*0700*/  LDS R25, [R28] ;  /* 0x000000001c197984 */ /* 0x000e2a0000000800 */
[----:B------:R-:W-:Y:S01]  /*0710*/  LDS R29, [R29] ;  /* 0x000000001d1d7984 */ /* 0x000fe20000000800 */
[----:B0-----:R-:W-:-:S03]  /*0720*/  FFMA R18, R18, R25, R5 ;  /* 0x0000001912127223 */ /* 0x001fc60000000005 */
[----:B------:R0:W1:Y:S02]  /*0730*/  LDS R5, [R3+0xc] ;  /* 0x00000c0003057984 */ /* 0x0000640000000800 */
[----:B0-----:R-:W-:Y:S01]  /*0740*/  IADD3 R3, PT, PT, R3, 0x20, RZ ;  /* 0x0000002003037810 */ /* 0x001fe20007ffe0ff */
[----:B-1----:R-:W-:Y:S01]  /*0750*/  FFMA R18, R5, R29, R18 ;  /* 0x0000001d05127223 */ /* 0x002fe20000000012 */
[----:B------:R-:W-:Y:S06]  /*0760*/  @P0 BRA `(.L_x_2) ;  /* 0xfffffffc00700947 */ /* 0x000fec000383ffff */
[----:B------:R-:W-:-:S07]  /*0770*/  IMAD.MOV.U32 R26, RZ, RZ, R12 ;  /* 0x000000ffff1a7224 */ /* 0x000fce00078e000c */
.L_x_1:
[----:B------:R-:W-:-:S13]  /*0780*/  ISETP.NE.AND P0, PT, R24, RZ, PT ;  /* 0x000000ff1800720c */ /* 0x000fda0003f05270 */
[----:B------:R-:W-:Y:S05]  /*0790*/  @!P0 BRA `(.L_x_3) ;  /* 0x0000000000dc8947 */ /* 0x000fea0003800000 */
[----:B------:R-:W-:Y:S05]  /*07a0*/  @!P1 BRA `(.L_x_4) ;  /* 0x00000000005c9947 */ /* 0x000fea0003800000 */
[----:B------:R-:W1:Y:S01]  /*07b0*/  S2UR UR5, SR_CgaCtaId ;  /* 0x00000000000579c3 */ /* 0x000e620000008800 */
[----:B------:R-:W-:Y:S01]  /*07c0*/  UMOV UR4, 0x400 ;  /* 0x0000040000047882 */ /* 0x000fe20000000000 */
[C---:B------:R-:W-:Y:S01]  /*07d0*/  IMAD R3, R26.reuse, R23, R22 ;  /* 0x000000171a037224 */ /* 0x040fe200078e0216 */
[----:B------:R-:W-:Y:S01]  /*07e0*/  IADD3 R2, PT, PT, R13, R26, RZ ;  /* 0x0000001a0d027210 */ /* 0x000fe20007ffe0ff */
[----:B------:R-:W-:-:S03]  /*07f0*/  VIADD R26, R26, 0x4 ;  /* 0x000000041a1a7836 */ /* 0x000fc60000000000 */
[----:B------:R-:W-:-:S05]  /*0800*/  LEA R4, R3, R10, 0x2 ;  /* 0x0000000a03047211 */ /* 0x000fca00078e10ff */
[----:B------:R-:W-:Y:S01]  /*0810*/  LDS R5, [R4] ;  /* 0x0000000004057984 */ /* 0x000fe20000000800 */
[----:B0-----:R-:W-:-:S05]  /*0820*/  IMAD R28, R23, 0x4, R4 ;  /* 0x00000004171c7824 */ /* 0x001fca00078e0204 */
[----:B------:R-:W-:-:S04]  /*0830*/  LEA R25, R23, R28, 0x2 ;  /* 0x0000001c17197211 */ /* 0x000fc800078e10ff */
[----:B------:R-:W-:Y:S01]  /*0840*/  LEA R29, R23, R25, 0x2 ;  /* 0x00000019171d7211 */ /* 0x000fe200078e10ff */
[----:B-1----:R-:W-:-:S05]  /*0850*/  ULEA UR4, UR5, UR4, 0x18 ;  /* 0x0000000405047291 */ /* 0x002fca000f8ec0ff */
[----:B------:R-:W-:Y:S01]  /*0860*/  LDS R29, [R29] ;  /* 0x000000001d1d7984 */ /* 0x000fe20000000800 */
[----:B------:R-:W-:-:S05]  /*0870*/  LEA R2, R2, UR4, 0x2 ;  /* 0x0000000402027c11 */ /* 0x000fca000f8e10ff */
[----:B------:R-:W0:Y:S04]  /*0880*/  LDS R3, [R2] ;  /* 0x0000000002037984 */ /* 0x000e280000000800 */
[----:B------:R-:W-:Y:S01]  /*0890*/  LDS R27, [R2+0xc] ;  /* 0x00000c00021b7984 */ /* 0x000fe20000000800 */
[----:B0-----:R-:W-:-:S03]  /*08a0*/  FFMA R3, R3, R5, R18 ;  /* 0x0000000503037223 */ /* 0x001fc60000000012 */
[----:B------:R-:W-:Y:S04]  /*08b0*/  LDS R18, [R2+0x4] ;  /* 0x0000040002127984 */ /* 0x000fe80000000800 */
[----:B------:R-:W0:Y:S02]  /*08c0*/  LDS R5, [R28] ;  /* 0x000000001c057984 */ /* 0x000e240000000800 */
[----:B0-----:R-:W-:Y:S02]  /*08d0*/  FFMA R3, R18, R5, R3 ;  /* 0x0000000512037223 */ /* 0x001fe40000000003 */
[----:B------:R-:W-:Y:S04]  /*08e0*/  LDS R5, [R25] ;  /* 0x0000000019057984 */ /* 0x000fe80000000800 */
[----:B------:R-:W0:Y:S02]  /*08f0*/  LDS R18, [R2+0x8] ;  /* 0x0000080002127984 */ /* 0x000e240000000800 */
[----:B0-----:R-:W-:-:S04]  /*0900*/  FFMA R18, R18, R5, R3 ;  /* 0x0000000512127223 */ /* 0x001fc80000000003 */
[----:B------:R-:W-:-:S07]  /*0910*/  FFMA R18, R27, R29, R18 ;  /* 0x0000001d1b127223 */ /* 0x000fce0000000012 */
.L_x_4:
[----:B------:R-:W-:-:S13]  /*0920*/  LOP3.LUT P0, R2, R23, 0x3, RZ, 0xc0, !PT ;  /* 0x0000000317027812 */ /* 0x000fda000780c0ff */
[----:B------:R-:W-:Y:S05]  /*0930*/  @!P0 BRA `(.L_x_3) ;  /* 0x0000000000748947 */ /* 0x000fea0003800000 */
[----:B------:R-:W-:Y:S02]  /*0940*/  ISETP.NE.AND P0, PT, R2, 0x1, PT ;  /* 0x000000010200780c */ /* 0x000fe40003f05270 */
[----:B------:R-:W-:-:S11]  /*0950*/  LOP3.LUT P2, RZ, R23, 0x1, RZ, 0xc0, !PT ;  /* 0x0000000117ff7812 */ /* 0x000fd6000784c0ff */
[----:B------:R-:W-:Y:S05]  /*0960*/  @!P0 BRA `(.L_x_5) ;  /* 0x00000000003c8947 */ /* 0x000fea0003800000 */
[----:B------:R-:W1:Y:S01]  /*0970*/  S2UR UR5, SR_CgaCtaId ;  /* 0x00000000000579c3 */ /* 0x000e620000008800 */
[----:B------:R-:W-:Y:S01]  /*0980*/  UMOV UR4, 0x400 ;  /* 0x0000040000047882 */ /* 0x000fe20000000000 */
[C---:B------:R-:W-:Y:S01]  /*0990*/  IMAD R3, R26.reuse, R23, R22 ;  /* 0x000000171a037224 */ /* 0x040fe200078e0216 */
[----:B------:R-:W-:Y:S02]  /*09a0*/  IADD3 R2, PT, PT, R13, R26, RZ ;  /* 0x0000001a0d027210 */ /* 0x000fe40007ffe0ff */
[----:B------:R-:W-:Y:S02]  /*09b0*/  IADD3 R26, PT, PT, R26, 0x2, RZ ;  /* 0x000000021a1a7810 */ /* 0x000fe40007ffe0ff */
[----:B------:R-:W-:-:S05]  /*09c0*/  LEA R4, R3, R10, 0x2 ;  /* 0x0000000a03047211 */ /* 0x000fca00078e10ff */
[----:B0-----:R-:W-:Y:S01]  /*09d0*/  IMAD R25, R23, 0x4, R4 ;  /* 0x0000000417197824 */ /* 0x001fe200078e0204 */
[----:B------:R-:W-:Y:S05]  /*09e0*/  LDS R5, [R4] ;  /* 0x0000000004057984 */ /* 0x000fea0000000800 */
[----:B------:R-:W-:Y:S01]  /*09f0*/  LDS R25, [R25] ;  /* 0x0000000019197984 */ /* 0x000fe20000000800 */
[----:B-1----:R-:W-:-:S06]  /*0a00*/  ULEA UR4, UR5, UR4, 0x18 ;  /* 0x0000000405047291 */ /* 0x002fcc000f8ec0ff */
[----:B------:R-:W-:-:S05]  /*0a10*/  LEA R2, R2, UR4, 0x2 ;  /* 0x0000000402027c11 */ /* 0x000fca000f8e10ff */
[----:B------:R-:W0:Y:S04]  /*0a20*/  LDS R3, [R2] ;  /* 0x0000000002037984 */ /* 0x000e280000000800 */
[----:B------:R-:W1:Y:S01]  /*0a30*/  LDS R28, [R2+0x4] ;  /* 0x00000400021c7984 */ /* 0x000e620000000800 */
[----:B0-----:R-:W-:-:S04]  /*0a40*/  FFMA R3, R3, R5, R18 ;  /* 0x0000000503037223 */ /* 0x001fc80000000012 */
[----:B-1----:R-:W-:-:S07]  /*0a50*/  FFMA R18, R28, R25, R3 ;  /* 0x000000191c127223 */ /* 0x002fce0000000003 */
.L_x_5:
[----:B------:R-:W-:Y:S05]  /*0a60*/  @!P2 BRA `(.L_x_3) ;  /* 0x000000000028a947 */ /* 0x000fea0003800000 */
[----:B------:R-:W1:Y:S01]  /*0a70*/  S2UR UR5, SR_CgaCtaId ;  /* 0x00000000000579c3 */ /* 0x000e620000008800 */
[----:B------:R-:W-:Y:S01]  /*0a80*/  UMOV UR4, 0x400 ;  /* 0x0000040000047882 */ /* 0x000fe20000000000 */
[-C--:B------:R-:W-:Y:S01]  /*0a90*/  IMAD R3, R23, R26.reuse, R22 ;  /* 0x0000001a17037224 */ /* 0x080fe200078e0216 */
[----:B------:R-:W-:-:S03]  /*0aa0*/  IADD3 R2, PT, PT, R13, R26, RZ ;  /* 0x0000001a0d027210 */ /* 0x000fc60007ffe0ff */
[----:B------:R-:W-:-:S06]  /*0ab0*/  IMAD R4, R3, 0x4, R10 ;  /* 0x0000000403047824 */ /* 0x000fcc00078e020a */
[----:B------:R-:W-:Y:S01]  /*0ac0*/  LDS R4, [R4] ;  /* 0x0000000004047984 */ /* 0x000fe20000000800 */
[----:B-1----:R-:W-:-:S06]  /*0ad0*/  ULEA UR4, UR5, UR4, 0x18 ;  /* 0x0000000405047291 */ /* 0x002fcc000f8ec0ff */
[----:B------:R-:W-:-:S05]  /*0ae0*/  LEA R2, R2, UR4, 0x2 ;  /* 0x0000000402027c11 */ /* 0x000fca000f8e10ff */
[----:B------:R-:W1:Y:S02]  /*0af0*/  LDS R3, [R2] ;  /* 0x0000000002037984 */ /* 0x000e640000000800 */
[----:B-1----:R-:W-:-:S07]  /*0b00*/  FFMA R18, R3, R4, R18 ;  /* 0x0000000403127223 */ /* 0x002fce0000000012 */
.L_x_3:
[----:B------:R-:W-:Y:S01]  /*0b10*/  IADD3 R15, PT, PT, R23, R15, RZ ;  /* 0x0000000f170f7210 */ /* 0x000fe20007ffe0ff */
[----:B------:R-:W-:Y:S01]  /*0b20*/  BAR.SYNC.DEFER_BLOCKING 0x0 ;  /* 0x0000000000007b1d */ /* 0x000fe20000010000 */
[----:B------:R-:W-:Y:S02]  /*0b30*/  IADD3 R14, PT, PT, R17, R14, RZ ;  /* 0x0000000e110e7210 */ /* 0x000fe40007ffe0ff */
[----:B------:R-:W-:-:S13]  /*0b40*/  ISETP.GT.AND P0, PT, R15, R20, PT ;  /* 0x000000140f00720c */ /* 0x000fda0003f04270 */
[----:B------:R-:W-:Y:S05]  /*0b50*/  @!P0 BRA `(.L_x_6) ;  /* 0xfffffff800108947 */ /* 0x000fea000383ffff */
.L_x_0:
[----:B------:R-:W-:-:S04]  /*0b60*/  VIADDMNMX.U32 R19, R19, R21, R16, !PT ;  /* 0x0000001513137246 */ /* 0x000fc80007800010 */
[----:B------:R-:W-:-:S13]  /*0b70*/  ISETP.GE.U32.AND P0, PT, R19, UR9, PT ;  /* 0x0000000913007c0c */ /* 0x000fda000bf06070 */
[----:B------:R-:W-:Y:S05]  /*0b80*/  @P0 EXIT ;  /* 0x000000000000094d */ /* 0x000fea0003800000 */
[----:B------:R-:W1:Y:S01]  /*0b90*/  LDC.64 R2, c[0x0][0x390] ;  /* 0x0000e400ff027b82 */ /* 0x000e620000000a00 */
[----:B------:R-:W-:-:S04]  /*0ba0*/  IMAD R16, R21, UR9, R16 ;  /* 0x0000000915107c24 */ /* 0x000fc8000f8e0210 */
[----:B------:R-:W-:-:S04]  /*0bb0*/  IMAD R17, R17, UR8, R16 ;  /* 0x0000000811117c24 */ /* 0x000fc8000f8e0210 */
[----:B-1----:R-:W-:-:S05]  /*0bc0*/  IMAD.WIDE.U32 R2, R17, 0x4, R2 ;  /* 0x0000000411027825 */ /* 0x002fca00078e0002 */
[----:B------:R-:W-:Y:S01]  /*0bd0*/  STG.E desc[UR6][R2.64], R18 ;  /* 0x0000001202007986 */ /* 0x000fe2000c101906 */
[----:B------:R-:W-:Y:S05]  /*0be0*/  EXIT ;  /* 0x000000000000794d */ /* 0x000fea0003800000 */
.L_x_7:
[----:B------:R-:W-:-:S00]  /*0bf0*/  BRA `(.L_x_7) ;  /* 0xfffffffc00fc7947 */ /* 0x000fc0000383ffff */
[----:B------:R-:W-:-:S00]  /*0c00*/  NOP ;  /* 0x0000000000007918 */ /* 0x000fc00000000000 */
[----:B------:R-:W-:-:S00]  /*0c10*/  NOP ;  /* 0x0000000000007918 */ /* 0x000fc00000000000 */
[----:B------:R-:W-:-:S00]  /*0c20*/  NOP ;  /* 0x0000000000007918 */ /* 0x000fc00000000000 */
[----:B------:R-:W-:-:S00]  /*0c30*/  NOP ;  /* 0x0000000000007918 */ /* 0x000fc00000000000 */
[----:B------:R-:W-:-:S00]  /*0c40*/  NOP ;  /* 0x0000000000007918 */ /* 0x000fc00000000000 */
[----:B------:R-:W-:-:S00]  /*0c50*/  NOP ;  /* 0x0000000000007918 */ /* 0x000fc00000000000 */
[----:B------:R-:W-:-:S00]  /*0c60*/  NOP ;  /* 0x0000000000007918 */ /* 0x000fc00000000000 */
[----:B------:R-:W-:-:S00]  /*0c70*/  NOP ;  /* 0x0000000000007918 */ /* 0x000fc00000000000 */
.L_x_8:


//--------------------- .nv.shared._Z13matmul_kernelPKfS0_Pfj --------------------------
	.section	.nv.shared._Z13matmul_kernelPKfS0_Pfj,"aw",@nobits
	.sectionflags	@""
	.align	16
	.zero		1024


//--------------------- .nv.shared.reserved.0     --------------------------
	.section	.nv.shared.reserved.0,"aw",@nobits
	.weak		__nv_reservedSMEM_offset_0_alias
	.size		__nv_reservedSMEM_offset_0_alias, 0, 64
	.other		__nv_reservedSMEM_offset_0_alias,@"STO_CUDA_RESERVED_SHARED STV_DEFAULT"
__nv_reservedSMEM_offset_0_alias:
	.zero		0
	.zero		64


//--------------------- .nv.constant0._Z13matmul_kernelPKfS0_Pfj --------------------------
	.section	.nv.constant0._Z13matmul_kernelPKfS0_Pfj,"a",@progbits
	.sectionflags	@""
	.align	4
.nv.constant0._Z13matmul_kernelPKfS0_Pfj:
	.zero		924


//--------------------- SYMBOLS --------------------------

	.type		.nv.reservedSmem.offset0,@object
	.size		.nv.reservedSmem.offset0,0x4
	.type		.nv.reservedSmem.cap,@object
	.size		.nv.reservedSmem.cap,0x4
